	.target	sm_90

	.elftype	@"ET_EXEC"


//--------------------- .note.nv.tkinfo           --------------------------
	.section	.note.nv.tkinfo,"",@"SHT_NOTE"
	.sectionflags	@"SHF_NOTE_NV_TKINFO"
	.tkinfo
        /*0018*/ 	.word	0x00000002
        /*0030*/ 	.string	""
        /*0030*/ 	.string	"ptxas"
        /*0030*/ 	.string	"Cuda compilation tools, release 13.0, V13.0.88"
        /*0030*/ 	.string	"Build cuda_13.0.r13.0/compiler.36424714_0"
        /*0030*/ 	.string	"-arch sm_90 -m 64 "



//--------------------- .note.nv.cuinfo           --------------------------
	.section	.note.nv.cuinfo,"",@"SHT_NOTE"
	.sectionflags	@"SHF_NOTE_NV_CUINFO"
        /*0018*/ 	.short	0x0002
        /*001a*/ 	.short	0x005a
        /*001c*/ 	.short	0x0082
	.zero		2


//--------------------- .nv.info                  --------------------------
	.section	.nv.info,"",@"SHT_CUDA_INFO"
	.align	4


	//----- nvinfo : EIATTR_REGCOUNT
	.align		4
        /*0000*/ 	.byte	0x04, 0x2f
        /*0002*/ 	.short	(.L_29 - .L_28)
	.align		4
.L_28:
        /*0004*/ 	.word	index@(_Z19update_cache_kernelPK6__halfS1_PS_S2_iiiii)
        /*0008*/ 	.word	0x00000020


	//----- nvinfo : EIATTR_FRAME_SIZE
	.align		4
.L_29:
        /*000c*/ 	.byte	0x04, 0x11
        /*000e*/ 	.short	(.L_31 - .L_30)
	.align		4
.L_30:
        /*0010*/ 	.word	index@(_Z19update_cache_kernelPK6__halfS1_PS_S2_iiiii)
        /*0014*/ 	.word	0x00000000


	//----- nvinfo : EIATTR_MIN_STACK_SIZE
	.align		4
.L_31:
        /*0018*/ 	.byte	0x04, 0x12
        /*001a*/ 	.short	(.L_33 - .L_32)
	.align		4
.L_32:
        /*001c*/ 	.word	index@(_Z19update_cache_kernelPK6__halfS1_PS_S2_iiiii)
        /*0020*/ 	.word	0x00000000
.L_33:


//--------------------- .nv.compat                --------------------------
	.section	.nv.compat,"",@"SHT_CUDA_COMPAT_INFO"
	.align	4
        /*0000*/ 	.byte	0x02, 0x09, 0x00, 0x00, 0x02, 0x02, 0x01, 0x00, 0x02, 0x05, 0x05, 0x00, 0x03, 0x07, 0x01, 0x01
        /*0010*/ 	.byte	0x02, 0x03, 0x00, 0x00, 0x02, 0x06, 0x01, 0x00, 0x04, 0x0b, 0x08, 0x00, 0x00, 0x00, 0x00, 0x00
        /*0020*/ 	.byte	0x00, 0x00, 0x00, 0x00


//--------------------- .nv.info._Z19update_cache_kernelPK6__halfS1_PS_S2_iiiii --------------------------
	.section	.nv.info._Z19update_cache_kernelPK6__halfS1_PS_S2_iiiii,"",@"SHT_CUDA_INFO"
	.sectionflags	@""
	.align	4


	//----- nvinfo : EIATTR_CUDA_API_VERSION
	.align		4
        /*0000*/ 	.byte	0x04, 0x37
        /*0002*/ 	.short	(.L_35 - .L_34)
.L_34:
        /*0004*/ 	.word	0x00000082


	//----- nvinfo : EIATTR_KPARAM_INFO
	.align		4
.L_35:
        /*0008*/ 	.byte	0x04, 0x17
        /*000a*/ 	.short	(.L_37 - .L_36)
.L_36:
        /*000c*/ 	.word	0x00000000
        /*0010*/ 	.short	0x0008
        /*0012*/ 	.short	0x0030
        /*0014*/ 	.byte	0x00, 0xf0, 0x11, 0x00


	//----- nvinfo : EIATTR_KPARAM_INFO
	.align		4
.L_37:
        /*0018*/ 	.byte	0x04, 0x17
        /*001a*/ 	.short	(.L_39 - .L_38)
.L_38:
        /*001c*/ 	.word	0x00000000
        /*0020*/ 	.short	0x0007
        /*0022*/ 	.short	0x002c
        /*0024*/ 	.byte	0x00, 0xf0, 0x11, 0x00


	//----- nvinfo : EIATTR_KPARAM_INFO
	.align		4
.L_39:
        /*0028*/ 	.byte	0x04, 0x17
        /*002a*/ 	.short	(.L_41 - .L_40)
.L_40:
        /*002c*/ 	.word	0x00000000
        /*0030*/ 	.short	0x0006
        /*0032*/ 	.short	0x0028
        /*0034*/ 	.byte	0x00, 0xf0, 0x11, 0x00


	//----- nvinfo : EIATTR_KPARAM_INFO
	.align		4
.L_41:
        /*0038*/ 	.byte	0x04, 0x17
        /*003a*/ 	.short	(.L_43 - .L_42)
.L_42:
        /*003c*/ 	.word	0x00000000
        /*0040*/ 	.short	0x0005
        /*0042*/ 	.short	0x0024
        /*0044*/ 	.byte	0x00, 0xf0, 0x11, 0x00


	//----- nvinfo : EIATTR_KPARAM_INFO
	.align		4
.L_43:
        /*0048*/ 	.byte	0x04, 0x17
        /*004a*/ 	.short	(.L_45 - .L_44)
.L_44:
        /*004c*/ 	.word	0x00000000
        /*0050*/ 	.short	0x0004
        /*0052*/ 	.short	0x0020
        /*0054*/ 	.byte	0x00, 0xf0, 0x11, 0x00


	//----- nvinfo : EIATTR_KPARAM_INFO
	.align		4
.L_45:
        /*0058*/ 	.byte	0x04, 0x17
        /*005a*/ 	.short	(.L_47 - .L_46)
.L_46:
        /*005c*/ 	.word	0x00000000
        /*0060*/ 	.short	0x0003
        /*0062*/ 	.short	0x0018
        /*0064*/ 	.byte	0x00, 0xf0, 0x21, 0x00


	//----- nvinfo : EIATTR_KPARAM_INFO
	.align		4
.L_47:
        /*0068*/ 	.byte	0x04, 0x17
        /*006a*/ 	.short	(.L_49 - .L_48)
.L_48:
        /*006c*/ 	.word	0x00000000
        /*0070*/ 	.short	0x0002
        /*0072*/ 	.short	0x0010
        /*0074*/ 	.byte	0x00, 0xf0, 0x21, 0x00


	//----- nvinfo : EIATTR_KPARAM_INFO
	.align		4
.L_49:
        /*0078*/ 	.byte	0x04, 0x17
        /*007a*/ 	.short	(.L_51 - .L_50)
.L_50:
        /*007c*/ 	.word	0x00000000
        /*0080*/ 	.short	0x0001
        /*0082*/ 	.short	0x0008
        /*0084*/ 	.byte	0x00, 0xf0, 0x21, 0x00


	//----- nvinfo : EIATTR_KPARAM_INFO
	.align		4
.L_51:
        /*0088*/ 	.byte	0x04, 0x17
        /*008a*/ 	.short	(.L_53 - .L_52)
.L_52:
        /*008c*/ 	.word	0x00000000
        /*0090*/ 	.short	0x0000
        /*0092*/ 	.short	0x0000
        /*0094*/ 	.byte	0x00, 0xf0, 0x21, 0x00


	//----- nvinfo : EIATTR_SPARSE_MMA_MASK
	.align		4
.L_53:
        /*0098*/ 	.byte	0x03, 0x50
        /*009a*/ 	.short	0x0000


	//----- nvinfo : EIATTR_MAXREG_COUNT
	.align		4
        /*009c*/ 	.byte	0x03, 0x1b
        /*009e*/ 	.short	0x00ff


	//----- nvinfo : EIATTR_MERCURY_ISA_VERSION
	.align		4
        /*00a0*/ 	.byte	0x03, 0x5f
        /*00a2*/ 	.short	0x0101


	//----- nvinfo : EIATTR_EXIT_INSTR_OFFSETS
	.align		4
        /*00a4*/ 	.byte	0x04, 0x1c
        /*00a6*/ 	.short	(.L_55 - .L_54)


	//   ....[0]....
.L_54:
        /*00a8*/ 	.word	0x00000110


	//   ....[1]....
        /*00ac*/ 	.word	0x00000430


	//----- nvinfo : EIATTR_CBANK_PARAM_SIZE
	.align		4
.L_55:
        /*00b0*/ 	.byte	0x03, 0x19
        /*00b2*/ 	.short	0x0034


	//----- nvinfo : EIATTR_PARAM_CBANK
	.align		4
        /*00b4*/ 	.byte	0x04, 0x0a
        /*00b6*/ 	.short	(.L_57 - .L_56)
	.align		4
.L_56:
        /*00b8*/ 	.word	index@(.nv.constant0._Z19update_cache_kernelPK6__halfS1_PS_S2_iiiii)
        /*00bc*/ 	.short	0x0210
        /*00be*/ 	.short	0x0034


	//----- nvinfo : EIATTR_SW_WAR
	.align		4
.L_57:
        /*00c0*/ 	.byte	0x04, 0x36
        /*00c2*/ 	.short	(.L_59 - .L_58)
.L_58:
        /*00c4*/ 	.word	0x00000008
.L_59:


//--------------------- .nv.callgraph             --------------------------
	.section	.nv.callgraph,"",@"SHT_CUDA_CALLGRAPH"
	.align	4
	.sectionentsize	8
	.align		4
        /*0000*/ 	.word	0x00000000
	.align		4
        /*0004*/ 	.word	0xffffffff
	.align		4
        /*0008*/ 	.word	0x00000000
	.align		4
        /*000c*/ 	.word	0xfffffffe
	.align		4
        /*0010*/ 	.word	0x00000000
	.align		4
        /*0014*/ 	.word	0xfffffffd
	.align		4
        /*0018*/ 	.word	0x00000000
	.align		4
        /*001c*/ 	.word	0xfffffffc


//--------------------- .nv.constant4             --------------------------
	.section	.nv.constant4,"a",@progbits
	.align	8
	.align		8
.nv.constant4:
        /*0000*/ 	.dword	_ZN39_INTERNAL_9ddcbd74_9_q_attn_cu_7f882fc14cuda3std3__45__cpo5beginE
	.align		8
        /*0008*/ 	.dword	_ZN39_INTERNAL_9ddcbd74_9_q_attn_cu_7f882fc14cuda3std3__45__cpo3endE
	.align		8
        /*0010*/ 	.dword	_ZN39_INTERNAL_9ddcbd74_9_q_attn_cu_7f882fc14cuda3std3__45__cpo6cbeginE
	.align		8
        /*0018*/ 	.dword	_ZN39_INTERNAL_9ddcbd74_9_q_attn_cu_7f882fc14cuda3std3__45__cpo4cendE
	.align		8
        /*0020*/ 	.dword	_ZN39_INTERNAL_9ddcbd74_9_q_attn_cu_7f882fc14cuda3std3__45__cpo6rbeginE
	.align		8
        /*0028*/ 	.dword	_ZN39_INTERNAL_9ddcbd74_9_q_attn_cu_7f882fc14cuda3std3__45__cpo4rendE
	.align		8
        /*0030*/ 	.dword	_ZN39_INTERNAL_9ddcbd74_9_q_attn_cu_7f882fc14cuda3std3__45__cpo7crbeginE
	.align		8
        /*0038*/ 	.dword	_ZN39_INTERNAL_9ddcbd74_9_q_attn_cu_7f882fc14cuda3std3__45__cpo5crendE
	.align		8
        /*0040*/ 	.dword	_ZN39_INTERNAL_9ddcbd74_9_q_attn_cu_7f882fc14cuda3std3__441_GLOBAL__N__9ddcbd74_9_q_attn_cu_7f882fc16ignoreE
	.align		8
        /*0048*/ 	.dword	_ZN39_INTERNAL_9ddcbd74_9_q_attn_cu_7f882fc14cuda3std3__419piecewise_constructE
	.align		8
        /*0050*/ 	.dword	_ZN39_INTERNAL_9ddcbd74_9_q_attn_cu_7f882fc14cuda3std3__48in_placeE
	.align		8
        /*0058*/ 	.dword	_ZN39_INTERNAL_9ddcbd74_9_q_attn_cu_7f882fc14cuda3std3__420unreachable_sentinelE
	.align		8
        /*0060*/ 	.dword	_ZN39_INTERNAL_9ddcbd74_9_q_attn_cu_7f882fc14cuda3std6ranges3__45__cpo4swapE
	.align		8
        /*0068*/ 	.dword	_ZN39_INTERNAL_9ddcbd74_9_q_attn_cu_7f882fc14cuda3std6ranges3__45__cpo9iter_moveE
	.align		8
        /*0070*/ 	.dword	_ZN39_INTERNAL_9ddcbd74_9_q_attn_cu_7f882fc14cuda3std6ranges3__45__cpo5beginE
	.align		8
        /*0078*/ 	.dword	_ZN39_INTERNAL_9ddcbd74_9_q_attn_cu_7f882fc14cuda3std6ranges3__45__cpo3endE
	.align		8
        /*0080*/ 	.dword	_ZN39_INTERNAL_9ddcbd74_9_q_attn_cu_7f882fc14cuda3std6ranges3__45__cpo6cbeginE
	.align		8
        /*0088*/ 	.dword	_ZN39_INTERNAL_9ddcbd74_9_q_attn_cu_7f882fc14cuda3std6ranges3__45__cpo4cendE
	.align		8
        /*0090*/ 	.dword	_ZN39_INTERNAL_9ddcbd74_9_q_attn_cu_7f882fc14cuda3std6ranges3__45__cpo7advanceE
	.align		8
        /*0098*/ 	.dword	_ZN39_INTERNAL_9ddcbd74_9_q_attn_cu_7f882fc14cuda3std6ranges3__45__cpo9iter_swapE
	.align		8
        /*00a0*/ 	.dword	_ZN39_INTERNAL_9ddcbd74_9_q_attn_cu_7f882fc14cuda3std6ranges3__45__cpo4nextE
	.align		8
        /*00a8*/ 	.dword	_ZN39_INTERNAL_9ddcbd74_9_q_attn_cu_7f882fc14cuda3std6ranges3__45__cpo4prevE
	.align		8
        /*00b0*/ 	.dword	_ZN39_INTERNAL_9ddcbd74_9_q_attn_cu_7f882fc14cuda3std6ranges3__45__cpo4dataE
	.align		8
        /*00b8*/ 	.dword	_ZN39_INTERNAL_9ddcbd74_9_q_attn_cu_7f882fc14cuda3std6ranges3__45__cpo5cdataE
	.align		8
        /*00c0*/ 	.dword	_ZN39_INTERNAL_9ddcbd74_9_q_attn_cu_7f882fc14cuda3std6ranges3__45__cpo4sizeE
	.align		8
        /*00c8*/ 	.dword	_ZN39_INTERNAL_9ddcbd74_9_q_attn_cu_7f882fc14cuda3std6ranges3__45__cpo5ssizeE
	.align		8
        /*00d0*/ 	.dword	_ZN39_INTERNAL_9ddcbd74_9_q_attn_cu_7f882fc14cuda3std6ranges3__45__cpo8distanceE
	.align		8
        /*00d8*/ 	.dword	_ZN39_INTERNAL_9ddcbd74_9_q_attn_cu_7f882fc16thrust23THRUST_300001_SM_900_NS6system6detail10sequential3seqE


//--------------------- .text._Z19update_cache_kernelPK6__halfS1_PS_S2_iiiii --------------------------
	.section	.text._Z19update_cache_kernelPK6__halfS1_PS_S2_iiiii,"ax",@progbits
	.align	128
        .global         _Z19update_cache_kernelPK6__halfS1_PS_S2_iiiii
        .type           _Z19update_cache_kernelPK6__halfS1_PS_S2_iiiii,@function
        .size           _Z19update_cache_kernelPK6__halfS1_PS_S2_iiiii,(.L_x_1 - _Z19update_cache_kernelPK6__halfS1_PS_S2_iiiii)
        .other          _Z19update_cache_kernelPK6__halfS1_PS_S2_iiiii,@"STO_CUDA_ENTRY STV_DEFAULT"
_Z19update_cache_kernelPK6__halfS1_PS_S2_iiiii:
.text._Z19update_cache_kernelPK6__halfS1_PS_S2_iiiii:
[----:B------:R-:W-:Y:S01]  /*0000*/  LDC R1, c[0x0][0x28] ;  /* 0x00000a00ff017b82 */ /* 0x000fe20000000800 */
[----:B------:R-:W0:Y:S07]  /*0010*/  S2R R13, SR_CTAID.X ;  /* 0x00000000000d7919 */ /* 0x000e2e0000002500 */
[----:B------:R-:W1:Y:S01]  /*0020*/  S2UR UR4, SR_CTAID.Y ;  /* 0x00000000000479c3 */ /* 0x000e620000002600 */
[----:B------:R-:W0:Y:S01]  /*0030*/  S2R R0, SR_TID.X ;  /* 0x0000000000007919 */ /* 0x000e220000002100 */
[----:B------:R-:W1:Y:S06]  /*0040*/  S2R R12, SR_TID.Y ;  /* 0x00000000000c7919 */ /* 0x000e6c0000002200 */
[----:B------:R-:W2:Y:S01]  /*0050*/  LDC.64 R2, c[0x0][0x230] ;  /* 0x00008c00ff027b82 */ /* 0x000ea20000000a00 */
[----:B------:R-:W3:Y:S01]  /*0060*/  S2R R14, SR_CTAID.Z ;  /* 0x00000000000e7919 */ /* 0x000ee20000002700 */
[----:B------:R-:W3:Y:S01]  /*0070*/  S2R R5, SR_TID.Z ;  /* 0x0000000000057919 */ /* 0x000ee20000002300 */
[----:B0-----:R-:W-:-:S02]  /*0080*/  LEA R13, R13, R0, 0x5 ;  /* 0x000000000d0d7211 */ /* 0x001fc400078e28ff */
[----:B-1----:R-:W-:Y:S01]  /*0090*/  IADD3 R12, R12, UR4, RZ ;  /* 0x000000040c0c7c10 */ /* 0x002fe2000fffe0ff */
[----:B------:R-:W-:Y:S01]  /*00a0*/  ULDC UR4, c[0x0][0x238] ;  /* 0x00008e0000047ab9 */ /* 0x000fe20000000800 */
[----:B------:R-:W-:Y:S02]  /*00b0*/  SHF.L.U32 R13, R13, 0x1, RZ ;  /* 0x000000010d0d7819 */ /* 0x000fe400000006ff */
[----:B------:R-:W-:Y:S02]  /*00c0*/  ISETP.GE.AND P0, PT, R12, UR4, PT ;  /* 0x000000040c007c0c */ /* 0x000fe4000bf06270 */
[----:B---3--:R-:W-:Y:S02]  /*00d0*/  LEA R14, R14, R5, 0x2 ;  /* 0x000000050e0e7211 */ /* 0x008fe400078e10ff */
[----:B--2---:R-:W-:Y:S02]  /*00e0*/  ISETP.GE.OR P0, PT, R13, R2, P0 ;  /* 0x000000020d00720c */ /* 0x004fe40000706670 */
[----:B------:R-:W-:-:S04]  /*00f0*/  SHF.L.U32 R14, R14, 0x2, RZ ;  /* 0x000000020e0e7819 */ /* 0x000fc800000006ff */
[----:B------:R-:W-:-:S13]  /*0100*/  ISETP.GE.OR P0, PT, R14, R3, P0 ;  /* 0x000000030e00720c */ /* 0x000fda0000706670 */
[----:B------:R-:W-:Y:S05]  /*0110*/  @P0 EXIT ;  /* 0x000000000000094d */ /* 0x000fea0003800000 */
[----:B------:R-:W0:Y:S01]  /*0120*/  LDC.64 R16, c[0x0][0x210] ;  /* 0x00008400ff107b82 */ /* 0x000e220000000a00 */
[----:B------:R-:W-:Y:S01]  /*0130*/  IMAD R3, R12, R3, R14 ;  /* 0x000000030c037224 */ /* 0x000fe200078e020e */
[-C--:B------:R-:W-:Y:S01]  /*0140*/  LEA.HI R0, R2, R2.reuse, RZ, 0x1 ;  /* 0x0000000202007211 */ /* 0x080fe200078f08ff */
[----:B------:R-:W-:Y:S01]  /*0150*/  ULDC.64 UR4, c[0x0][0x208] ;  /* 0x0000820000047ab9 */ /* 0x000fe20000000a00 */
[----:B------:R-:W-:Y:S01]  /*0160*/  ULDC UR6, c[0x0][0x23c] ;  /* 0x00008f0000067ab9 */ /* 0x000fe20000000800 */
[----:B------:R-:W-:Y:S01]  /*0170*/  IMAD R3, R3, R2, R13 ;  /* 0x0000000203037224 */ /* 0x000fe200078e020d */
[----:B------:R-:W-:Y:S02]  /*0180*/  SHF.R.S32.HI R5, RZ, 0x1, R0 ;  /* 0x00000001ff057819 */ /* 0x000fe40000011400 */
[----:B------:R-:W1:Y:S08]  /*0190*/  LDC.64 R24, c[0x0][0x218] ;  /* 0x00008600ff187b82 */ /* 0x000e700000000a00 */
[----:B------:R-:W2:Y:S01]  /*01a0*/  LDC.64 R8, c[0x0][0x228] ;  /* 0x00008a00ff087b82 */ /* 0x000ea20000000a00 */
[----:B0-----:R-:W-:-:S04]  /*01b0*/  IMAD.WIDE R16, R3, 0x2, R16 ;  /* 0x0000000203107825 */ /* 0x001fc800078e0210 */
[----:B------:R-:W-:Y:S02]  /*01c0*/  IMAD.WIDE R18, R5, 0x4, R16 ;  /* 0x0000000405127825 */ /* 0x000fe400078e0210 */
[----:B------:R-:W3:Y:S02]  /*01d0*/  LDG.E.CONSTANT R17, desc[UR4][R16.64] ;  /* 0x0000000410117981 */ /* 0x000ee4000c1e9900 */
[----:B-1----:R-:W-:-:S04]  /*01e0*/  IMAD.WIDE R24, R3, 0x2, R24 ;  /* 0x0000000203187825 */ /* 0x002fc800078e0218 */
[C---:B------:R-:W-:Y:S02]  /*01f0*/  IMAD.WIDE R20, R5.reuse, 0x4, R18 ;  /* 0x0000000405147825 */ /* 0x040fe400078e0212 */
[----:B------:R-:W4:Y:S02]  /*0200*/  LDG.E.CONSTANT R19, desc[UR4][R18.64] ;  /* 0x0000000412137981 */ /* 0x000f24000c1e9900 */
[C---:B------:R-:W-:Y:S02]  /*0210*/  IMAD.WIDE R10, R5.reuse, 0x4, R24 ;  /* 0x00000004050a7825 */ /* 0x040fe400078e0218 */
[----:B------:R-:W5:Y:S02]  /*0220*/  LDG.E.CONSTANT R25, desc[UR4][R24.64] ;  /* 0x0000000418197981 */ /* 0x000f64000c1e9900 */
[C---:B------:R-:W-:Y:S02]  /*0230*/  IMAD.WIDE R22, R5.reuse, 0x4, R20 ;  /* 0x0000000405167825 */ /* 0x040fe400078e0214 */
[----:B------:R-:W5:Y:S02]  /*0240*/  LDG.E.CONSTANT R21, desc[UR4][R20.64] ;  /* 0x0000000414157981 */ /* 0x000f64000c1e9900 */
[----:B------:R-:W-:-:S02]  /*0250*/  IMAD.WIDE R6, R5, 0x4, R10 ;  /* 0x0000000405067825 */ /* 0x000fc400078e020a */
[----:B------:R-:W5:Y:S02]  /*0260*/  LDG.E.CONSTANT R23, desc[UR4][R22.64] ;  /* 0x0000000416177981 */ /* 0x000f64000c1e9900 */
[----:B------:R-:W-:Y:S02]  /*0270*/  IMAD.WIDE R4, R5, 0x4, R6 ;  /* 0x0000000405047825 */ /* 0x000fe400078e0206 */
[----:B------:R-:W5:Y:S04]  /*0280*/  LDG.E.CONSTANT R27, desc[UR4][R10.64] ;  /* 0x000000040a1b7981 */ /* 0x000f68000c1e9900 */
[----:B------:R-:W5:Y:S04]  /*0290*/  LDG.E.CONSTANT R29, desc[UR4][R6.64] ;  /* 0x00000004061d7981 */ /* 0x000f68000c1e9900 */
[----:B------:R0:W5:Y:S02]  /*02a0*/  LDG.E.CONSTANT R0, desc[UR4][R4.64] ;  /* 0x0000000404007981 */ /* 0x000164000c1e9900 */
[----:B0-----:R-:W0:Y:S01]  /*02b0*/  LDC.64 R4, c[0x0][0x220] ;  /* 0x00008800ff047b82 */ /* 0x001e220000000a00 */
[----:B------:R-:W-:Y:S01]  /*02c0*/  IMAD R15, R2, UR6, RZ ;  /* 0x00000006020f7c24 */ /* 0x000fe2000f8e02ff */
[----:B------:R-:W-:-:S02]  /*02d0*/  ULDC UR6, c[0x0][0x240] ;  /* 0x0000900000067ab9 */ /* 0x000fc40000000800 */
[----:B------:R-:W-:Y:S01]  /*02e0*/  IADD3 R3, R12, UR6, RZ ;  /* 0x000000060c037c10 */ /* 0x000fe2000fffe0ff */
[-C--:B------:R-:W-:Y:S01]  /*02f0*/  IMAD R13, R14, R15.reuse, R13 ;  /* 0x0000000f0e0d7224 */ /* 0x080fe200078e020d */
[----:B------:R-:W-:-:S03]  /*0300*/  LEA.HI R15, R15, R15, RZ, 0x1 ;  /* 0x0000000f0f0f7211 */ /* 0x000fc600078f08ff */
[----:B------:R-:W-:Y:S01]  /*0310*/  IMAD R13, R3, R2, R13 ;  /* 0x00000002030d7224 */ /* 0x000fe200078e020d */
[----:B------:R-:W-:-:S03]  /*0320*/  SHF.R.S32.HI R16, RZ, 0x1, R15 ;  /* 0x00000001ff107819 */ /* 0x000fc6000001140f */
[----:B0-----:R-:W-:-:S04]  /*0330*/  IMAD.WIDE R2, R13, 0x2, R4 ;  /* 0x000000020d027825 */ /* 0x001fc800078e0204 */
[----:B--2---:R-:W-:-:S04]  /*0340*/  IMAD.WIDE R4, R13, 0x2, R8 ;  /* 0x000000020d047825 */ /* 0x004fc800078e0208 */
[----:B------:R-:W-:-:S04]  /*0350*/  IMAD.WIDE R6, R16, 0x4, R2 ;  /* 0x0000000410067825 */ /* 0x000fc800078e0202 */
[----:B------:R-:W-:-:S04]  /*0360*/  IMAD.WIDE R8, R16, 0x4, R4 ;  /* 0x0000000410087825 */ /* 0x000fc800078e0204 */
[----:B------:R-:W-:-:S04]  /*0370*/  IMAD.WIDE R10, R16, 0x4, R6 ;  /* 0x00000004100a7825 */ /* 0x000fc800078e0206 */
[----:B------:R-:W-:-:S04]  /*0380*/  IMAD.WIDE R12, R16, 0x4, R8 ;  /* 0x00000004100c7825 */ /* 0x000fc800078e0208 */
[C---:B------:R-:W-:Y:S01]  /*0390*/  IMAD.WIDE R14, R16.reuse, 0x4, R10 ;  /* 0x00000004100e7825 */ /* 0x040fe200078e020a */
[----:B---3--:R0:W-:Y:S04]  /*03a0*/  STG.E desc[UR4][R2.64], R17 ;  /* 0x0000001102007986 */ /* 0x0081e8000c101904 */
[----:B----4-:R-:W-:Y:S01]  /*03b0*/  STG.E desc[UR4][R6.64], R19 ;  /* 0x0000001306007986 */ /* 0x010fe2000c101904 */
[----:B0-----:R-:W-:-:S03]  /*03c0*/  IMAD.WIDE R2, R16, 0x4, R12 ;  /* 0x0000000410027825 */ /* 0x001fc600078e020c */
[----:B-----5:R-:W-:Y:S04]  /*03d0*/  STG.E desc[UR4][R10.64], R21 ;  /* 0x000000150a007986 */ /* 0x020fe8000c101904 */
[----:B------:R-:W-:Y:S04]  /*03e0*/  STG.E desc[UR4][R14.64], R23 ;  /* 0x000000170e007986 */ /* 0x000fe8000c101904 */
[----:B------:R-:W-:Y:S04]  /*03f0*/  STG.E desc[UR4][R4.64], R25 ;  /* 0x0000001904007986 */ /* 0x000fe8000c101904 */
[----:B------:R-:W-:Y:S04]  /*0400*/  STG.E desc[UR4][R8.64], R27 ;  /* 0x0000001b08007986 */ /* 0x000fe8000c101904 */
[----:B------:R-:W-:Y:S04]  /*0410*/  STG.E desc[UR4][R12.64], R29 ;  /* 0x0000001d0c007986 */ /* 0x000fe8000c101904 */
[----:B------:R-:W-:Y:S01]  /*0420*/  STG.E desc[UR4][R2.64], R0 ;  /* 0x0000000002007986 */ /* 0x000fe2000c101904 */
[----:B------:R-:W-:Y:S05]  /*0430*/  EXIT ;  /* 0x000000000000794d */ /* 0x000fea0003800000 */
.L_x_0:
[----:B------:R-:W-:-:S00]  /*0440*/  BRA `(.L_x_0) ;  /* 0xfffffffc00fc7947 */ /* 0x000fc0000383ffff */
[----:B------:R-:W-:-:S00]  /*0450*/  NOP ;  /* 0x0000000000007918 */ /* 0x000fc00000000000 */
        /* <DEDUP_REMOVED lines=10> */
.L_x_1:


//--------------------- .nv.shared.reserved.0     --------------------------
	.section	.nv.shared.reserved.0,"aw",@nobits
	.weak		__nv_reservedSMEM_offset_0_alias
	.size		__nv_reservedSMEM_offset_0_alias, 0, 0
	.other		__nv_reservedSMEM_offset_0_alias,@"STO_CUDA_RESERVED_SHARED STV_DEFAULT"
__nv_reservedSMEM_offset_0_alias:
	.zero		0


//--------------------- .nv.global                --------------------------
	.section	.nv.global,"aw",@nobits
.nv.global:
	.type		_ZN39_INTERNAL_9ddcbd74_9_q_attn_cu_7f882fc14cuda3std3__48in_placeE,@object
	.size		_ZN39_INTERNAL_9ddcbd74_9_q_attn_cu_7f882fc14cuda3std3__48in_placeE,(_ZN39_INTERNAL_9ddcbd74_9_q_attn_cu_7f882fc14cuda3std6ranges3__45__cpo8distanceE - _ZN39_INTERNAL_9ddcbd74_9_q_attn_cu_7f882fc14cuda3std3__48in_placeE)
_ZN39_INTERNAL_9ddcbd74_9_q_attn_cu_7f882fc14cuda3std3__48in_placeE:
	.zero		1
	.type		_ZN39_INTERNAL_9ddcbd74_9_q_attn_cu_7f882fc14cuda3std6ranges3__45__cpo8distanceE,@object
	.size		_ZN39_INTERNAL_9ddcbd74_9_q_attn_cu_7f882fc14cuda3std6ranges3__45__cpo8distanceE,(_ZN39_INTERNAL_9ddcbd74_9_q_attn_cu_7f882fc14cuda3std3__45__cpo6cbeginE - _ZN39_INTERNAL_9ddcbd74_9_q_attn_cu_7f882fc14cuda3std6ranges3__45__cpo8distanceE)
_ZN39_INTERNAL_9ddcbd74_9_q_attn_cu_7f882fc14cuda3std6ranges3__45__cpo8distanceE:
	.zero		1
	.type		_ZN39_INTERNAL_9ddcbd74_9_q_attn_cu_7f882fc14cuda3std3__45__cpo6cbeginE,@object
	.size		_ZN39_INTERNAL_9ddcbd74_9_q_attn_cu_7f882fc14cuda3std3__45__cpo6cbeginE,(_ZN39_INTERNAL_9ddcbd74_9_q_attn_cu_7f882fc14cuda3std6ranges3__45__cpo7advanceE - _ZN39_INTERNAL_9ddcbd74_9_q_attn_cu_7f882fc14cuda3std3__45__cpo6cbeginE)
_ZN39_INTERNAL_9ddcbd74_9_q_attn_cu_7f882fc14cuda3std3__45__cpo6cbeginE:
	.zero		1
	.type		_ZN39_INTERNAL_9ddcbd74_9_q_attn_cu_7f882fc14cuda3std6ranges3__45__cpo7advanceE,@object
	.size		_ZN39_INTERNAL_9ddcbd74_9_q_attn_cu_7f882fc14cuda3std6ranges3__45__cpo7advanceE,(_ZN39_INTERNAL_9ddcbd74_9_q_attn_cu_7f882fc14cuda3std3__45__cpo7crbeginE - _ZN39_INTERNAL_9ddcbd74_9_q_attn_cu_7f882fc14cuda3std6ranges3__45__cpo7advanceE)
_ZN39_INTERNAL_9ddcbd74_9_q_attn_cu_7f882fc14cuda3std6ranges3__45__cpo7advanceE:
	.zero		1
	.type		_ZN39_INTERNAL_9ddcbd74_9_q_attn_cu_7f882fc14cuda3std3__45__cpo7crbeginE,@object
	.size		_ZN39_INTERNAL_9ddcbd74_9_q_attn_cu_7f882fc14cuda3std3__45__cpo7crbeginE,(_ZN39_INTERNAL_9ddcbd74_9_q_attn_cu_7f882fc14cuda3std6ranges3__45__cpo4dataE - _ZN39_INTERNAL_9ddcbd74_9_q_attn_cu_7f882fc14cuda3std3__45__cpo7crbeginE)
_ZN39_INTERNAL_9ddcbd74_9_q_attn_cu_7f882fc14cuda3std3__45__cpo7crbeginE:
	.zero		1
	.type		_ZN39_INTERNAL_9ddcbd74_9_q_attn_cu_7f882fc14cuda3std6ranges3__45__cpo4dataE,@object
	.size		_ZN39_INTERNAL_9ddcbd74_9_q_attn_cu_7f882fc14cuda3std6ranges3__45__cpo4dataE,(_ZN39_INTERNAL_9ddcbd74_9_q_attn_cu_7f882fc14cuda3std6ranges3__45__cpo5beginE - _ZN39_INTERNAL_9ddcbd74_9_q_attn_cu_7f882fc14cuda3std6ranges3__45__cpo4dataE)
_ZN39_INTERNAL_9ddcbd74_9_q_attn_cu_7f882fc14cuda3std6ranges3__45__cpo4dataE:
	.zero		1
	.type		_ZN39_INTERNAL_9ddcbd74_9_q_attn_cu_7f882fc14cuda3std6ranges3__45__cpo5beginE,@object
	.size		_ZN39_INTERNAL_9ddcbd74_9_q_attn_cu_7f882fc14cuda3std6ranges3__45__cpo5beginE,(_ZN39_INTERNAL_9ddcbd74_9_q_attn_cu_7f882fc14cuda3std3__441_GLOBAL__N__9ddcbd74_9_q_attn_cu_7f882fc16ignoreE - _ZN39_INTERNAL_9ddcbd74_9_q_attn_cu_7f882fc14cuda3std6ranges3__45__cpo5beginE)
_ZN39_INTERNAL_9ddcbd74_9_q_attn_cu_7f882fc14cuda3std6ranges3__45__cpo5beginE:
	.zero		1
	.type		_ZN39_INTERNAL_9ddcbd74_9_q_attn_cu_7f882fc14cuda3std3__441_GLOBAL__N__9ddcbd74_9_q_attn_cu_7f882fc16ignoreE,@object
	.size		_ZN39_INTERNAL_9ddcbd74_9_q_attn_cu_7f882fc14cuda3std3__441_GLOBAL__N__9ddcbd74_9_q_attn_cu_7f882fc16ignoreE,(_ZN39_INTERNAL_9ddcbd74_9_q_attn_cu_7f882fc14cuda3std6ranges3__45__cpo4sizeE - _ZN39_INTERNAL_9ddcbd74_9_q_attn_cu_7f882fc14cuda3std3__441_GLOBAL__N__9ddcbd74_9_q_attn_cu_7f882fc16ignoreE)
_ZN39_INTERNAL_9ddcbd74_9_q_attn_cu_7f882fc14cuda3std3__441_GLOBAL__N__9ddcbd74_9_q_attn_cu_7f882fc16ignoreE:
	.zero		1
	.type		_ZN39_INTERNAL_9ddcbd74_9_q_attn_cu_7f882fc14cuda3std6ranges3__45__cpo4sizeE,@object
	.size		_ZN39_INTERNAL_9ddcbd74_9_q_attn_cu_7f882fc14cuda3std6ranges3__45__cpo4sizeE,(_ZN39_INTERNAL_9ddcbd74_9_q_attn_cu_7f882fc14cuda3std3__45__cpo5beginE - _ZN39_INTERNAL_9ddcbd74_9_q_attn_cu_7f882fc14cuda3std6ranges3__45__cpo4sizeE)
_ZN39_INTERNAL_9ddcbd74_9_q_attn_cu_7f882fc14cuda3std6ranges3__45__cpo4sizeE:
	.zero		1
	.type		_ZN39_INTERNAL_9ddcbd74_9_q_attn_cu_7f882fc14cuda3std3__45__cpo5beginE,@object
	.size		_ZN39_INTERNAL_9ddcbd74_9_q_attn_cu_7f882fc14cuda3std3__45__cpo5beginE,(_ZN39_INTERNAL_9ddcbd74_9_q_attn_cu_7f882fc14cuda3std6ranges3__45__cpo6cbeginE - _ZN39_INTERNAL_9ddcbd74_9_q_attn_cu_7f882fc14cuda3std3__45__cpo5beginE)
_ZN39_INTERNAL_9ddcbd74_9_q_attn_cu_7f882fc14cuda3std3__45__cpo5beginE:
	.zero		1
	.type		_ZN39_INTERNAL_9ddcbd74_9_q_attn_cu_7f882fc14cuda3std6ranges3__45__cpo6cbeginE,@object
	.size		_ZN39_INTERNAL_9ddcbd74_9_q_attn_cu_7f882fc14cuda3std6ranges3__45__cpo6cbeginE,(_ZN39_INTERNAL_9ddcbd74_9_q_attn_cu_7f882fc14cuda3std3__45__cpo6rbeginE - _ZN39_INTERNAL_9ddcbd74_9_q_attn_cu_7f882fc14cuda3std6ranges3__45__cpo6cbeginE)
_ZN39_INTERNAL_9ddcbd74_9_q_attn_cu_7f882fc14cuda3std6ranges3__45__cpo6cbeginE:
	.zero		1
	.type		_ZN39_INTERNAL_9ddcbd74_9_q_attn_cu_7f882fc14cuda3std3__45__cpo6rbeginE,@object
	.size		_ZN39_INTERNAL_9ddcbd74_9_q_attn_cu_7f882fc14cuda3std3__45__cpo6rbeginE,(_ZN39_INTERNAL_9ddcbd74_9_q_attn_cu_7f882fc14cuda3std6ranges3__45__cpo4nextE - _ZN39_INTERNAL_9ddcbd74_9_q_attn_cu_7f882fc14cuda3std3__45__cpo6rbeginE)
_ZN39_INTERNAL_9ddcbd74_9_q_attn_cu_7f882fc14cuda3std3__45__cpo6rbeginE:
	.zero		1
	.type		_ZN39_INTERNAL_9ddcbd74_9_q_attn_cu_7f882fc14cuda3std6ranges3__45__cpo4nextE,@object
	.size		_ZN39_INTERNAL_9ddcbd74_9_q_attn_cu_7f882fc14cuda3std6ranges3__45__cpo4nextE,(_ZN39_INTERNAL_9ddcbd74_9_q_attn_cu_7f882fc14cuda3std6ranges3__45__cpo4swapE - _ZN39_INTERNAL_9ddcbd74_9_q_attn_cu_7f882fc14cuda3std6ranges3__45__cpo4nextE)
_ZN39_INTERNAL_9ddcbd74_9_q_attn_cu_7f882fc14cuda3std6ranges3__45__cpo4nextE:
	.zero		1
	.type		_ZN39_INTERNAL_9ddcbd74_9_q_attn_cu_7f882fc14cuda3std6ranges3__45__cpo4swapE,@object
	.size		_ZN39_INTERNAL_9ddcbd74_9_q_attn_cu_7f882fc14cuda3std6ranges3__45__cpo4swapE,(_ZN39_INTERNAL_9ddcbd74_9_q_attn_cu_7f882fc14cuda3std3__420unreachable_sentinelE - _ZN39_INTERNAL_9ddcbd74_9_q_attn_cu_7f882fc14cuda3std6ranges3__45__cpo4swapE)
_ZN39_INTERNAL_9ddcbd74_9_q_attn_cu_7f882fc14cuda3std6ranges3__45__cpo4swapE:
	.zero		1
	.type		_ZN39_INTERNAL_9ddcbd74_9_q_attn_cu_7f882fc14cuda3std3__420unreachable_sentinelE,@object
	.size		_ZN39_INTERNAL_9ddcbd74_9_q_attn_cu_7f882fc14cuda3std3__420unreachable_sentinelE,(_ZN39_INTERNAL_9ddcbd74_9_q_attn_cu_7f882fc16thrust23THRUST_300001_SM_900_NS6system6detail10sequential3seqE - _ZN39_INTERNAL_9ddcbd74_9_q_attn_cu_7f882fc14cuda3std3__420unreachable_sentinelE)
_ZN39_INTERNAL_9ddcbd74_9_q_attn_cu_7f882fc14cuda3std3__420unreachable_sentinelE:
	.zero		1
	.type		_ZN39_INTERNAL_9ddcbd74_9_q_attn_cu_7f882fc16thrust23THRUST_300001_SM_900_NS6system6detail10sequential3seqE,@object
	.size		_ZN39_INTERNAL_9ddcbd74_9_q_attn_cu_7f882fc16thrust23THRUST_300001_SM_900_NS6system6detail10sequential3seqE,(_ZN39_INTERNAL_9ddcbd74_9_q_attn_cu_7f882fc14cuda3std3__45__cpo4cendE - _ZN39_INTERNAL_9ddcbd74_9_q_attn_cu_7f882fc16thrust23THRUST_300001_SM_900_NS6system6detail10sequential3seqE)
_ZN39_INTERNAL_9ddcbd74_9_q_attn_cu_7f882fc16thrust23THRUST_300001_SM_900_NS6system6detail10sequential3seqE:
	.zero		1
	.type		_ZN39_INTERNAL_9ddcbd74_9_q_attn_cu_7f882fc14cuda3std3__45__cpo4cendE,@object
	.size		_ZN39_INTERNAL_9ddcbd74_9_q_attn_cu_7f882fc14cuda3std3__45__cpo4cendE,(_ZN39_INTERNAL_9ddcbd74_9_q_attn_cu_7f882fc14cuda3std6ranges3__45__cpo9iter_swapE - _ZN39_INTERNAL_9ddcbd74_9_q_attn_cu_7f882fc14cuda3std3__45__cpo4cendE)
_ZN39_INTERNAL_9ddcbd74_9_q_attn_cu_7f882fc14cuda3std3__45__cpo4cendE:
	.zero		1
	.type		_ZN39_INTERNAL_9ddcbd74_9_q_attn_cu_7f882fc14cuda3std6ranges3__45__cpo9iter_swapE,@object
	.size		_ZN39_INTERNAL_9ddcbd74_9_q_attn_cu_7f882fc14cuda3std6ranges3__45__cpo9iter_swapE,(_ZN39_INTERNAL_9ddcbd74_9_q_attn_cu_7f882fc14cuda3std3__45__cpo5crendE - _ZN39_INTERNAL_9ddcbd74_9_q_attn_cu_7f882fc14cuda3std6ranges3__45__cpo9iter_swapE)
_ZN39_INTERNAL_9ddcbd74_9_q_attn_cu_7f882fc14cuda3std6ranges3__45__cpo9iter_swapE:
	.zero		1
	.type		_ZN39_INTERNAL_9ddcbd74_9_q_attn_cu_7f882fc14cuda3std3__45__cpo5crendE,@object
	.size		_ZN39_INTERNAL_9ddcbd74_9_q_attn_cu_7f882fc14cuda3std3__45__cpo5crendE,(_ZN39_INTERNAL_9ddcbd74_9_q_attn_cu_7f882fc14cuda3std6ranges3__45__cpo5cdataE - _ZN39_INTERNAL_9ddcbd74_9_q_attn_cu_7f882fc14cuda3std3__45__cpo5crendE)
_ZN39_INTERNAL_9ddcbd74_9_q_attn_cu_7f882fc14cuda3std3__45__cpo5crendE:
	.zero		1
	.type		_ZN39_INTERNAL_9ddcbd74_9_q_attn_cu_7f882fc14cuda3std6ranges3__45__cpo5cdataE,@object
	.size		_ZN39_INTERNAL_9ddcbd74_9_q_attn_cu_7f882fc14cuda3std6ranges3__45__cpo5cdataE,(_ZN39_INTERNAL_9ddcbd74_9_q_attn_cu_7f882fc14cuda3std6ranges3__45__cpo3endE - _ZN39_INTERNAL_9ddcbd74_9_q_attn_cu_7f882fc14cuda3std6ranges3__45__cpo5cdataE)
_ZN39_INTERNAL_9ddcbd74_9_q_attn_cu_7f882fc14cuda3std6ranges3__45__cpo5cdataE:
	.zero		1
	.type		_ZN39_INTERNAL_9ddcbd74_9_q_attn_cu_7f882fc14cuda3std6ranges3__45__cpo3endE,@object
	.size		_ZN39_INTERNAL_9ddcbd74_9_q_attn_cu_7f882fc14cuda3std6ranges3__45__cpo3endE,(_ZN39_INTERNAL_9ddcbd74_9_q_attn_cu_7f882fc14cuda3std3__419piecewise_constructE - _ZN39_INTERNAL_9ddcbd74_9_q_attn_cu_7f882fc14cuda3std6ranges3__45__cpo3endE)
_ZN39_INTERNAL_9ddcbd74_9_q_attn_cu_7f882fc14cuda3std6ranges3__45__cpo3endE:
	.zero		1
	.type		_ZN39_INTERNAL_9ddcbd74_9_q_attn_cu_7f882fc14cuda3std3__419piecewise_constructE,@object
	.size		_ZN39_INTERNAL_9ddcbd74_9_q_attn_cu_7f882fc14cuda3std3__419piecewise_constructE,(_ZN39_INTERNAL_9ddcbd74_9_q_attn_cu_7f882fc14cuda3std6ranges3__45__cpo5ssizeE - _ZN39_INTERNAL_9ddcbd74_9_q_attn_cu_7f882fc14cuda3std3__419piecewise_constructE)
_ZN39_INTERNAL_9ddcbd74_9_q_attn_cu_7f882fc14cuda3std3__419piecewise_constructE:
	.zero		1
	.type		_ZN39_INTERNAL_9ddcbd74_9_q_attn_cu_7f882fc14cuda3std6ranges3__45__cpo5ssizeE,@object
	.size		_ZN39_INTERNAL_9ddcbd74_9_q_attn_cu_7f882fc14cuda3std6ranges3__45__cpo5ssizeE,(_ZN39_INTERNAL_9ddcbd74_9_q_attn_cu_7f882fc14cuda3std3__45__cpo3endE - _ZN39_INTERNAL_9ddcbd74_9_q_attn_cu_7f882fc14cuda3std6ranges3__45__cpo5ssizeE)
_ZN39_INTERNAL_9ddcbd74_9_q_attn_cu_7f882fc14cuda3std6ranges3__45__cpo5ssizeE:
	.zero		1
	.type		_ZN39_INTERNAL_9ddcbd74_9_q_attn_cu_7f882fc14cuda3std3__45__cpo3endE,@object
	.size		_ZN39_INTERNAL_9ddcbd74_9_q_attn_cu_7f882fc14cuda3std3__45__cpo3endE,(_ZN39_INTERNAL_9ddcbd74_9_q_attn_cu_7f882fc14cuda3std6ranges3__45__cpo4cendE - _ZN39_INTERNAL_9ddcbd74_9_q_attn_cu_7f882fc14cuda3std3__45__cpo3endE)
_ZN39_INTERNAL_9ddcbd74_9_q_attn_cu_7f882fc14cuda3std3__45__cpo3endE:
	.zero		1
	.type		_ZN39_INTERNAL_9ddcbd74_9_q_attn_cu_7f882fc14cuda3std6ranges3__45__cpo4cendE,@object
	.size		_ZN39_INTERNAL_9ddcbd74_9_q_attn_cu_7f882fc14cuda3std6ranges3__45__cpo4cendE,(_ZN39_INTERNAL_9ddcbd74_9_q_attn_cu_7f882fc14cuda3std3__45__cpo4rendE - _ZN39_INTERNAL_9ddcbd74_9_q_attn_cu_7f882fc14cuda3std6ranges3__45__cpo4cendE)
_ZN39_INTERNAL_9ddcbd74_9_q_attn_cu_7f882fc14cuda3std6ranges3__45__cpo4cendE:
	.zero		1
	.type		_ZN39_INTERNAL_9ddcbd74_9_q_attn_cu_7f882fc14cuda3std3__45__cpo4rendE,@object
	.size		_ZN39_INTERNAL_9ddcbd74_9_q_attn_cu_7f882fc14cuda3std3__45__cpo4rendE,(_ZN39_INTERNAL_9ddcbd74_9_q_attn_cu_7f882fc14cuda3std6ranges3__45__cpo4prevE - _ZN39_INTERNAL_9ddcbd74_9_q_attn_cu_7f882fc14cuda3std3__45__cpo4rendE)
_ZN39_INTERNAL_9ddcbd74_9_q_attn_cu_7f882fc14cuda3std3__45__cpo4rendE:
	.zero		1
	.type		_ZN39_INTERNAL_9ddcbd74_9_q_attn_cu_7f882fc14cuda3std6ranges3__45__cpo4prevE,@object
	.size		_ZN39_INTERNAL_9ddcbd74_9_q_attn_cu_7f882fc14cuda3std6ranges3__45__cpo4prevE,(_ZN39_INTERNAL_9ddcbd74_9_q_attn_cu_7f882fc14cuda3std6ranges3__45__cpo9iter_moveE - _ZN39_INTERNAL_9ddcbd74_9_q_attn_cu_7f882fc14cuda3std6ranges3__45__cpo4prevE)
_ZN39_INTERNAL_9ddcbd74_9_q_attn_cu_7f882fc14cuda3std6ranges3__45__cpo4prevE:
	.zero		1
	.type		_ZN39_INTERNAL_9ddcbd74_9_q_attn_cu_7f882fc14cuda3std6ranges3__45__cpo9iter_moveE,@object
	.size		_ZN39_INTERNAL_9ddcbd74_9_q_attn_cu_7f882fc14cuda3std6ranges3__45__cpo9iter_moveE,(.L_13 - _ZN39_INTERNAL_9ddcbd74_9_q_attn_cu_7f882fc14cuda3std6ranges3__45__cpo9iter_moveE)
_ZN39_INTERNAL_9ddcbd74_9_q_attn_cu_7f882fc14cuda3std6ranges3__45__cpo9iter_moveE:
	.zero		1
.L_13:


//--------------------- .nv.constant0._Z19update_cache_kernelPK6__halfS1_PS_S2_iiiii --------------------------
	.section	.nv.constant0._Z19update_cache_kernelPK6__halfS1_PS_S2_iiiii,"a",@progbits
	.sectionflags	@""
	.align	4
.nv.constant0._Z19update_cache_kernelPK6__halfS1_PS_S2_iiiii:
	.zero		580


//--------------------- SYMBOLS --------------------------

	.type		.nv.reservedSmem.offset0,@object
	.size		.nv.reservedSmem.offset0,0x4
